	.headerflags	@"EF_CUDA_TEXMODE_UNIFIED EF_CUDA_64BIT_ADDRESS EF_CUDA_ACCELERATORS EF_CUDA_SM90 EF_CUDA_VIRTUAL_SM(EF_CUDA_SM90)"
	.elftype	@"ET_EXEC"


//--------------------- .nv.info                  --------------------------
	.section	.nv.info,"",@"SHT_CUDA_INFO"
	.align	4


	//----- nvinfo : EIATTR_REGCOUNT
	.align		4
        /*0000*/ 	.byte	0x04, 0x2f
        /*0002*/ 	.short	(.L_3 - .L_2)
	.align		4
.L_2:
        /*0004*/ 	.word	index@(triton_red_fused__weight_norm_interface_8)
        /*0008*/ 	.word	0x00000013


	//----- nvinfo : EIATTR_MIN_STACK_SIZE
	.align		4
.L_3:
        /*000c*/ 	.byte	0x04, 0x12
        /*000e*/ 	.short	(.L_5 - .L_4)
	.align		4
.L_4:
        /*0010*/ 	.word	index@(triton_red_fused__weight_norm_interface_8)
        /*0014*/ 	.word	0x00000000


	//----- nvinfo : EIATTR_FRAME_SIZE
	.align		4
.L_5:
        /*0018*/ 	.byte	0x04, 0x11
        /*001a*/ 	.short	(.L_7 - .L_6)
	.align		4
.L_6:
        /*001c*/ 	.word	index@(triton_red_fused__weight_norm_interface_8)
        /*0020*/ 	.word	0x00000000


	//----- nvinfo : EIATTR_MIN_STACK_SIZE
	.align		4
.L_7:
        /*0024*/ 	.byte	0x04, 0x12
        /*0026*/ 	.short	(.L_9 - .L_8)
	.align		4
.L_8:
        /*0028*/ 	.word	index@(triton_red_fused__weight_norm_interface_8)
        /*002c*/ 	.word	0x00000000
.L_9:


//--------------------- .nv.info.triton_red_fused__weight_norm_interface_8 --------------------------
	.section	.nv.info.triton_red_fused__weight_norm_interface_8,"",@"SHT_CUDA_INFO"
	.sectionflags	@""
	.align	4


	//----- nvinfo : EIATTR_CUDA_API_VERSION
	.align		4
        /*0000*/ 	.byte	0x04, 0x37
        /*0002*/ 	.short	(.L_11 - .L_10)
.L_10:
        /*0004*/ 	.word	0x0000007c


	//----- nvinfo : EIATTR_KPARAM_INFO
	.align		4
.L_11:
        /*0008*/ 	.byte	0x04, 0x17
        /*000a*/ 	.short	(.L_13 - .L_12)
.L_12:
        /*000c*/ 	.word	0x00000000
        /*0010*/ 	.short	0x0005
        /*0012*/ 	.short	0x0024
        /*0014*/ 	.byte	0x00, 0xf0, 0x11, 0x00


	//----- nvinfo : EIATTR_KPARAM_INFO
	.align		4
.L_13:
        /*0018*/ 	.byte	0x04, 0x17
        /*001a*/ 	.short	(.L_15 - .L_14)
.L_14:
        /*001c*/ 	.word	0x00000000
        /*0020*/ 	.short	0x0004
        /*0022*/ 	.short	0x0020
        /*0024*/ 	.byte	0x00, 0xf0, 0x11, 0x00


	//----- nvinfo : EIATTR_KPARAM_INFO
	.align		4
.L_15:
        /*0028*/ 	.byte	0x04, 0x17
        /*002a*/ 	.short	(.L_17 - .L_16)
.L_16:
        /*002c*/ 	.word	0x00000000
        /*0030*/ 	.short	0x0003
        /*0032*/ 	.short	0x0018
        /*0034*/ 	.byte	0x00, 0xf4, 0x21, 0x00


	//----- nvinfo : EIATTR_KPARAM_INFO
	.align		4
.L_17:
        /*0038*/ 	.byte	0x04, 0x17
        /*003a*/ 	.short	(.L_19 - .L_18)
.L_18:
        /*003c*/ 	.word	0x00000000
        /*0040*/ 	.short	0x0002
        /*0042*/ 	.short	0x0010
        /*0044*/ 	.byte	0x00, 0xf4, 0x21, 0x00


	//----- nvinfo : EIATTR_KPARAM_INFO
	.align		4
.L_19:
        /*0048*/ 	.byte	0x04, 0x17
        /*004a*/ 	.short	(.L_21 - .L_20)
.L_20:
        /*004c*/ 	.word	0x00000000
        /*0050*/ 	.short	0x0001
        /*0052*/ 	.short	0x0008
        /*0054*/ 	.byte	0x00, 0xf4, 0x21, 0x00


	//----- nvinfo : EIATTR_KPARAM_INFO
	.align		4
.L_21:
        /*0058*/ 	.byte	0x04, 0x17
        /*005a*/ 	.short	(.L_23 - .L_22)
.L_22:
        /*005c*/ 	.word	0x00000000
        /*0060*/ 	.short	0x0000
        /*0062*/ 	.short	0x0000
        /*0064*/ 	.byte	0x00, 0xf4, 0x21, 0x00


	//----- nvinfo : EIATTR_SPARSE_MMA_MASK
	.align		4
.L_23:
        /*0068*/ 	.byte	0x03, 0x50
        /*006a*/ 	.short	0x0000


	//----- nvinfo : EIATTR_MAXREG_COUNT
	.align		4
        /*006c*/ 	.byte	0x03, 0x1b
        /*006e*/ 	.short	0x0080


	//----- nvinfo : EIATTR_COOP_GROUP_MASK_REGIDS
	.align		4
        /*0070*/ 	.byte	0x04, 0x29
        /*0072*/ 	.short	(.L_25 - .L_24)


	//   ....[0]....
.L_24:
        /*0074*/ 	.word	0xffffffff


	//   ....[1]....
        /*0078*/ 	.word	0xffffffff


	//   ....[2]....
        /*007c*/ 	.word	0xffffffff


	//   ....[3]....
        /*0080*/ 	.word	0xffffffff


	//   ....[4]....
        /*0084*/ 	.word	0xffffffff


	//   ....[5]....
        /*0088*/ 	.word	0xffffffff


	//   ....[6]....
        /*008c*/ 	.word	0xffffffff


	//   ....[7]....
        /*0090*/ 	.word	0xffffffff


	//   ....[8]....
        /*0094*/ 	.word	0xffffffff


	//----- nvinfo : EIATTR_COOP_GROUP_INSTR_OFFSETS
	.align		4
.L_25:
        /*0098*/ 	.byte	0x04, 0x28
        /*009a*/ 	.short	(.L_27 - .L_26)


	//   ....[0]....
.L_26:
        /*009c*/ 	.word	0x000001c0


	//   ....[1]....
        /*00a0*/ 	.word	0x000001e0


	//   ....[2]....
        /*00a4*/ 	.word	0x00000210


	//   ....[3]....
        /*00a8*/ 	.word	0x00000240


	//   ....[4]....
        /*00ac*/ 	.word	0x00000260


	//   ....[5]....
        /*00b0*/ 	.word	0x000002f0


	//   ....[6]....
        /*00b4*/ 	.word	0x00000310


	//   ....[7]....
        /*00b8*/ 	.word	0x00000330


	//   ....[8]....
        /*00bc*/ 	.word	0x00000360


	//----- nvinfo : EIATTR_EXIT_INSTR_OFFSETS
	.align		4
.L_27:
        /*00c0*/ 	.byte	0x04, 0x1c
        /*00c2*/ 	.short	(.L_29 - .L_28)


	//   ....[0]....
.L_28:
        /*00c4*/ 	.word	0x00000580


	//   ....[1]....
        /*00c8*/ 	.word	0x000005a0


	//----- nvinfo : EIATTR_REQNTID
	.align		4
.L_29:
        /*00cc*/ 	.byte	0x04, 0x10
        /*00ce*/ 	.short	(.L_31 - .L_30)
.L_30:
        /*00d0*/ 	.word	0x00000200
        /*00d4*/ 	.word	0x00000001
        /*00d8*/ 	.word	0x00000001


	//----- nvinfo : EIATTR_CBANK_PARAM_SIZE
	.align		4
.L_31:
        /*00dc*/ 	.byte	0x03, 0x19
        /*00de*/ 	.short	0x0028


	//----- nvinfo : EIATTR_PARAM_CBANK
	.align		4
        /*00e0*/ 	.byte	0x04, 0x0a
        /*00e2*/ 	.short	(.L_33 - .L_32)
	.align		4
.L_32:
        /*00e4*/ 	.word	index@(.nv.constant0.triton_red_fused__weight_norm_interface_8)
        /*00e8*/ 	.short	0x0210
        /*00ea*/ 	.short	0x0028


	//----- nvinfo : EIATTR_SW_WAR
	.align		4
.L_33:
        /*00ec*/ 	.byte	0x04, 0x36
        /*00ee*/ 	.short	(.L_35 - .L_34)
.L_34:
        /*00f0*/ 	.word	0x00000008
.L_35:


//--------------------- .nv.callgraph             --------------------------
	.section	.nv.callgraph,"",@"SHT_CUDA_CALLGRAPH"
	.align	4
	.sectionentsize	8
	.align		4
        /*0000*/ 	.word	0x00000000
	.align		4
        /*0004*/ 	.word	0xffffffff
	.align		4
        /*0008*/ 	.word	0x00000000
	.align		4
        /*000c*/ 	.word	0xfffffffe
	.align		4
        /*0010*/ 	.word	0x00000000
	.align		4
        /*0014*/ 	.word	0xfffffffd
	.align		4
        /*0018*/ 	.word	0x00000000
	.align		4
        /*001c*/ 	.word	0xfffffffc


//--------------------- .nv.constant4             --------------------------
	.section	.nv.constant4,"a",@progbits
	.align	8
	.align		8
.nv.constant4:
        /*0000*/ 	.dword	_$_str
	.align		8
        /*0008*/ 	.dword	_$_str_$_2


//--------------------- .text.triton_red_fused__weight_norm_interface_8 --------------------------
	.section	.text.triton_red_fused__weight_norm_interface_8,"ax",@progbits
	.sectionflags	@"SHF_BARRIERS=1"
	.align	128
        .global         triton_red_fused__weight_norm_interface_8
        .type           triton_red_fused__weight_norm_interface_8,@function
        .size           triton_red_fused__weight_norm_interface_8,(.L_x_1 - triton_red_fused__weight_norm_interface_8)
        .other          triton_red_fused__weight_norm_interface_8,@"STO_CUDA_ENTRY STV_DEFAULT"
triton_red_fused__weight_norm_interface_8:
.text.triton_red_fused__weight_norm_interface_8:
[----:B------:R-:W0:Y:S02]  /*0000*/  LDC R1, c[0x0][0x28] ;  /* 0x00000a00ff017b82 */ /* 0x000e240000000800 */
[----:B------:R-:W1:Y:S01]  /*0010*/  S2R R14, SR_TID.X ;  /* 0x00000000000e7919 */ /* 0x000e620000002100 */
[----:B------:R-:W2:Y:S01]  /*0020*/  LDC.64 R2, c[0x0][0x218] ;  /* 0x00008600ff027b82 */ /* 0x000ea20000000a00 */
[----:B------:R-:W-:Y:S01]  /*0030*/  CS2R R6, SRZ ;  /* 0x0000000000067805 */ /* 0x000fe2000001ff00 */
[----:B------:R-:W-:Y:S01]  /*0040*/  ULDC.64 UR6, c[0x0][0x208] ;  /* 0x0000820000067ab9 */ /* 0x000fe20000000a00 */
[----:B------:R-:W3:Y:S01]  /*0050*/  S2R R8, SR_CTAID.X ;  /* 0x0000000000087919 */ /* 0x000ee20000002500 */
[----:B-1----:R-:W-:Y:S02]  /*0060*/  SHF.L.U32 R9, R14, 0x2, RZ ;  /* 0x000000020e097819 */ /* 0x002fe400000006ff */
[----:B---3--:R-:W-:Y:S02]  /*0070*/  ISETP.GE.AND P2, PT, R8, 0x400, PT ;  /* 0x000004000800780c */ /* 0x008fe40003f46270 */
[----:B------:R-:W-:-:S04]  /*0080*/  LOP3.LUT R5, R9, 0x7fc, RZ, 0xc0, !PT ;  /* 0x000007fc09057812 */ /* 0x000fc800078ec0ff */
[----:B------:R-:W-:Y:S01]  /*0090*/  ISETP.LT.U32.AND P1, PT, R5, 0x520, !P2 ;  /* 0x000005200500780c */ /* 0x000fe20005721070 */
[----:B------:R-:W-:Y:S01]  /*00a0*/  IMAD R0, R8, 0x520, R5 ;  /* 0x0000052008007824 */ /* 0x000fe200078e0205 */
[----:B------:R-:W-:-:S03]  /*00b0*/  CS2R R4, SRZ ;  /* 0x0000000000047805 */ /* 0x000fc6000001ff00 */
[----:B--2---:R-:W-:-:S08]  /*00c0*/  IMAD.WIDE R2, R0, 0x4, R2 ;  /* 0x0000000400027825 */ /* 0x004fd000078e0202 */
[----:B------:R-:W2:Y:S01]  /*00d0*/  @P1 LDG.E.EL.128 R4, desc[UR6][R2.64] ;  /* 0x0000000602041981 */ /* 0x000ea2000c2e1d00 */
[----:B------:R-:W1:Y:S01]  /*00e0*/  S2UR UR5, SR_CgaCtaId ;  /* 0x00000000000579c3 */ /* 0x000e620000008800 */
[C---:B------:R-:W-:Y:S01]  /*00f0*/  LOP3.LUT P0, RZ, R14.reuse, 0x1f, RZ, 0xc0, !PT ;  /* 0x0000001f0eff7812 */ /* 0x040fe2000780c0ff */
[----:B------:R-:W-:Y:S01]  /*0100*/  UMOV UR4, 0x400 ;  /* 0x0000040000047882 */ /* 0x000fe20000000000 */
[----:B------:R-:W-:Y:S01]  /*0110*/  ISETP.GE.AND P3, PT, R14, 0x10, PT ;  /* 0x000000100e00780c */ /* 0x000fe20003f66270 */
[----:B-1----:R-:W-:Y:S01]  /*0120*/  UPRMT UR4, UR5, 0x654, UR4 ;  /* 0x0000065405047896 */ /* 0x002fe20008000004 */
[----:B--2---:R-:W-:Y:S02]  /*0130*/  SEL R5, R5, RZ, P1 ;  /* 0x000000ff05057207 */ /* 0x004fe40000800000 */
[----:B------:R-:W-:Y:S02]  /*0140*/  SEL R4, R4, RZ, P1 ;  /* 0x000000ff04047207 */ /* 0x000fe40000800000 */
[----:B------:R-:W-:Y:S01]  /*0150*/  SEL R6, R6, RZ, P1 ;  /* 0x000000ff06067207 */ /* 0x000fe20000800000 */
[----:B------:R-:W-:Y:S01]  /*0160*/  FMUL R5, R5, R5 ;  /* 0x0000000505057220 */ /* 0x000fe20000400000 */
[----:B------:R-:W-:-:S03]  /*0170*/  SEL R7, R7, RZ, P1 ;  /* 0x000000ff07077207 */ /* 0x000fc60000800000 */
[----:B------:R-:W-:-:S04]  /*0180*/  FFMA R5, R4, R4, R5 ;  /* 0x0000000404057223 */ /* 0x000fc80000000005 */
[----:B------:R-:W-:-:S04]  /*0190*/  FFMA R6, R6, R6, R5 ;  /* 0x0000000606067223 */ /* 0x000fc80000000005 */
[----:B------:R-:W-:-:S05]  /*01a0*/  FFMA R6, R7, R7, R6 ;  /* 0x0000000707067223 */ /* 0x000fca0000000006 */
[----:B------:R-:W-:-:S05]  /*01b0*/  FSEL R6, R6, RZ, P1 ;  /* 0x000000ff06067208 */ /* 0x000fca0000800000 */
[----:B------:R-:W1:Y:S02]  /*01c0*/  SHFL.BFLY PT, R5, R6, 0x10, 0x1f ;  /* 0x0e001f0006057f89 */ /* 0x000e6400000e0000 */
[----:B-1----:R-:W-:-:S05]  /*01d0*/  FADD R5, R6, R5 ;  /* 0x0000000506057221 */ /* 0x002fca0000000000 */
[----:B------:R-:W1:Y:S02]  /*01e0*/  SHFL.BFLY PT, R4, R5, 0x8, 0x1f ;  /* 0x0d001f0005047f89 */ /* 0x000e6400000e0000 */
[----:B-1----:R-:W-:Y:S01]  /*01f0*/  FADD R4, R5, R4 ;  /* 0x0000000405047221 */ /* 0x002fe20000000000 */
[----:B------:R-:W-:-:S04]  /*0200*/  SHF.R.U32.HI R5, RZ, 0x3, R14 ;  /* 0x00000003ff057819 */ /* 0x000fc8000001160e */
[----:B------:R-:W1:Y:S01]  /*0210*/  SHFL.BFLY PT, R7, R4, 0x4, 0x1f ;  /* 0x0c801f0004077f89 */ /* 0x000e6200000e0000 */
[----:B------:R-:W-:Y:S01]  /*0220*/  LOP3.LUT R5, R5, 0x3c, RZ, 0xc0, !PT ;  /* 0x0000003c05057812 */ /* 0x000fe200078ec0ff */
[----:B-1----:R-:W-:-:S05]  /*0230*/  FADD R7, R4, R7 ;  /* 0x0000000704077221 */ /* 0x002fca0000000000 */
[----:B------:R-:W1:Y:S02]  /*0240*/  SHFL.BFLY PT, R12, R7, 0x2, 0x1f ;  /* 0x0c401f00070c7f89 */ /* 0x000e6400000e0000 */
[----:B-1----:R-:W-:-:S05]  /*0250*/  FADD R12, R7, R12 ;  /* 0x0000000c070c7221 */ /* 0x002fca0000000000 */
[----:B------:R-:W1:Y:S02]  /*0260*/  SHFL.BFLY PT, R11, R12, 0x1, 0x1f ;  /* 0x0c201f000c0b7f89 */ /* 0x000e6400000e0000 */
[----:B-1----:R-:W-:Y:S02]  /*0270*/  FADD R16, R12, R11 ;  /* 0x0000000b0c107221 */ /* 0x002fe40000000000 */
[----:B------:R-:W1:Y:S03]  /*0280*/  LDC.64 R12, c[0x0][0x220] ;  /* 0x00008800ff0c7b82 */ /* 0x000e660000000a00 */
[----:B------:R-:W-:Y:S05]  /*0290*/  @!P0 STS [R5+UR4], R16 ;  /* 0x0000001005008988 */ /* 0x000fea0008000804 */
[----:B------:R-:W-:Y:S01]  /*02a0*/  BAR.SYNC.DEFER_BLOCKING 0x0 ;  /* 0x0000000000007b1d */ /* 0x000fe20000010000 */
[----:B------:R-:W-:-:S04]  /*02b0*/  LOP3.LUT P0, RZ, R14, 0xf, RZ, 0xc0, !PT ;  /* 0x0000000f0eff7812 */ /* 0x000fc8000780c0ff */
[----:B------:R-:W-:Y:S01]  /*02c0*/  ISETP.LT.AND P0, PT, R14, 0x10, !P0 ;  /* 0x000000100e00780c */ /* 0x000fe20004701270 */
[----:B-1----:R-:W-:Y:S01]  /*02d0*/  IMAD.WIDE R12, R8, 0x4, R12 ;  /* 0x00000004080c7825 */ /* 0x002fe200078e020c */
[----:B------:R-:W1:Y:S04]  /*02e0*/  @!P3 LDS R10, [R9+UR4] ;  /* 0x00000004090ab984 */ /* 0x000e680008000800 */
[----:B-1----:R-:W1:Y:S02]  /*02f0*/  SHFL.BFLY PT, R7, R10, 0x8, 0x1f ;  /* 0x0d001f000a077f89 */ /* 0x002e6400000e0000 */
[----:B-1----:R-:W-:-:S05]  /*0300*/  FADD R7, R10, R7 ;  /* 0x000000070a077221 */ /* 0x002fca0000000000 */
[----:B------:R-:W1:Y:S02]  /*0310*/  SHFL.BFLY PT, R4, R7, 0x4, 0x1f ;  /* 0x0c801f0007047f89 */ /* 0x000e6400000e0000 */
[----:B-1----:R-:W-:-:S05]  /*0320*/  FADD R4, R7, R4 ;  /* 0x0000000407047221 */ /* 0x002fca0000000000 */
[----:B------:R-:W1:Y:S02]  /*0330*/  SHFL.BFLY PT, R11, R4, 0x2, 0x1f ;  /* 0x0c401f00040b7f89 */ /* 0x000e6400000e0000 */
[----:B-1----:R-:W-:Y:S01]  /*0340*/  FADD R6, R4, R11 ;  /* 0x0000000b04067221 */ /* 0x002fe20000000000 */
[----:B------:R-:W-:-:S04]  /*0350*/  CS2R R4, SRZ ;  /* 0x0000000000047805 */ /* 0x000fc8000001ff00 */
[----:B------:R-:W1:Y:S02]  /*0360*/  SHFL.BFLY PT, R11, R6, 0x1, 0x1f ;  /* 0x0c201f00060b7f89 */ /* 0x000e6400000e0000 */
[----:B-1----:R-:W-:Y:S02]  /*0370*/  FADD R16, R6, R11 ;  /* 0x0000000b06107221 */ /* 0x002fe40000000000 */
[----:B------:R-:W1:Y:S03]  /*0380*/  LDC.64 R10, c[0x0][0x210] ;  /* 0x00008400ff0a7b82 */ /* 0x000e660000000a00 */
[----:B------:R2:W-:Y:S05]  /*0390*/  @P0 STS [R9+UR4], R16 ;  /* 0x0000001009000988 */ /* 0x0005ea0008000804 */
[----:B------:R-:W-:Y:S01]  /*03a0*/  BAR.SYNC.DEFER_BLOCKING 0x0 ;  /* 0x0000000000007b1d */ /* 0x000fe20000010000 */
[----:B------:R-:W-:Y:S01]  /*03b0*/  LOP3.LUT P0, RZ, R14, 0x1ff, RZ, 0xc0, !PT ;  /* 0x000001ff0eff7812 */ /* 0x000fe2000780c0ff */
[----:B------:R-:W-:-:S03]  /*03c0*/  HFMA2.MMA R14, -RZ, RZ, 0, 0 ;  /* 0x00000000ff0e7435 */ /* 0x000fc600000001ff */
[C---:B------:R-:W-:Y:S02]  /*03d0*/  ISETP.LT.AND P0, PT, R8.reuse, 0x400, !P0 ;  /* 0x000004000800780c */ /* 0x040fe40004701270 */
[----:B------:R-:W-:Y:S01]  /*03e0*/  CS2R R6, SRZ ;  /* 0x0000000000067805 */ /* 0x000fe2000001ff00 */
[----:B-1----:R-:W-:Y:S02]  /*03f0*/  IMAD.WIDE R10, R8, 0x4, R10 ;  /* 0x00000004080a7825 */ /* 0x002fe400078e020a */
[----:B--2---:R-:W1:Y:S01]  /*0400*/  LDC.64 R8, c[0x0][0x228] ;  /* 0x00008a00ff087b82 */ /* 0x004e620000000a00 */
[----:B------:R-:W2:Y:S02]  /*0410*/  LDS R15, [UR4] ;  /* 0x00000004ff0f7984 */ /* 0x000ea40008000800 */
[----:B--2---:R-:W2:Y:S05]  /*0420*/  MUFU.SQRT R15, R15 ;  /* 0x0000000f000f7308 */ /* 0x004eaa0000002000 */
[----:B------:R-:W-:Y:S06]  /*0430*/  BAR.SYNC.DEFER_BLOCKING 0x0 ;  /* 0x0000000000007b1d */ /* 0x000fec0000010000 */
[----:B--2---:R2:W-:Y:S04]  /*0440*/  @P0 STG.E desc[UR6][R10.64], R15 ;  /* 0x0000000f0a000986 */ /* 0x0045e8000c101906 */
[----:B------:R-:W3:Y:S04]  /*0450*/  @!P2 LDG.E.EL R14, desc[UR6][R12.64] ;  /* 0x000000060c0ea981 */ /* 0x000ee8000c2e1900 */
[----:B------:R1:W4:Y:S01]  /*0460*/  @P1 LDG.E.EF.128 R4, desc[UR6][R2.64] ;  /* 0x0000000602041981 */ /* 0x000322000c0e1d00 */
[----:B------:R-:W-:-:S02]  /*0470*/  FSETP.GT.AND P0, PT, R15, 8.50705917302346158658e+37, PT ;  /* 0x7e8000000f00780b */ /* 0x000fc40003f04000 */
[----:B------:R-:W-:Y:S01]  /*0480*/  FSETP.GEU.AND P2, PT, R15, 1.175494350822287508e-38, PT ;  /* 0x008000000f00780b */ /* 0x000fe20003f4e000 */
[----:B-1----:R-:W-:-:S10]  /*0490*/  IMAD.WIDE R2, R0, 0x4, R8 ;  /* 0x0000000400027825 */ /* 0x002fd400078e0208 */
[----:B--2---:R-:W-:-:S04]  /*04a0*/  @P0 FMUL R15, R15, 0.25 ;  /* 0x3e8000000f0f0820 */ /* 0x004fc80000400000 */
[----:B------:R-:W-:-:S06]  /*04b0*/  @!P2 FMUL R15, R15, 16777216 ;  /* 0x4b8000000f0fa820 */ /* 0x000fcc0000400000 */
[----:B------:R-:W1:Y:S01]  /*04c0*/  MUFU.RCP R15, R15 ;  /* 0x0000000f000f7308 */ /* 0x000e620000001000 */
[----:B---3--:R-:W-:-:S04]  /*04d0*/  @P0 FMUL R14, R14, 0.25 ;  /* 0x3e8000000e0e0820 */ /* 0x008fc80000400000 */
[----:B------:R-:W-:Y:S01]  /*04e0*/  @!P2 FMUL R14, R14, 16777216 ;  /* 0x4b8000000e0ea820 */ /* 0x000fe20000400000 */
[----:B----4-:R-:W-:Y:S02]  /*04f0*/  SEL R4, R4, RZ, P1 ;  /* 0x000000ff04047207 */ /* 0x010fe40000800000 */
[----:B------:R-:W-:Y:S01]  /*0500*/  SEL R5, R5, RZ, P1 ;  /* 0x000000ff05057207 */ /* 0x000fe20000800000 */
[----:B-1----:R-:W-:Y:S01]  /*0510*/  FMUL R10, R15, R14 ;  /* 0x0000000e0f0a7220 */ /* 0x002fe20000400000 */
[----:B------:R-:W-:Y:S02]  /*0520*/  SEL R6, R6, RZ, P1 ;  /* 0x000000ff06067207 */ /* 0x000fe40000800000 */
[----:B------:R-:W-:Y:S01]  /*0530*/  SEL R7, R7, RZ, P1 ;  /* 0x000000ff07077207 */ /* 0x000fe20000800000 */
[-C--:B------:R-:W-:Y:S01]  /*0540*/  FMUL R4, R4, R10.reuse ;  /* 0x0000000a04047220 */ /* 0x080fe20000400000 */
[-C--:B------:R-:W-:Y:S01]  /*0550*/  FMUL R5, R5, R10.reuse ;  /* 0x0000000a05057220 */ /* 0x080fe20000400000 */
[----:B------:R-:W-:-:S02]  /*0560*/  FMUL R6, R6, R10 ;  /* 0x0000000a06067220 */ /* 0x000fc40000400000 */
[----:B------:R-:W-:Y:S01]  /*0570*/  FMUL R7, R7, R10 ;  /* 0x0000000a07077220 */ /* 0x000fe20000400000 */
[----:B------:R-:W-:Y:S06]  /*0580*/  @!P1 EXIT ;  /* 0x000000000000994d */ /* 0x000fec0003800000 */
[----:B------:R-:W-:Y:S01]  /*0590*/  STG.E.128 desc[UR6][R2.64], R4 ;  /* 0x0000000402007986 */ /* 0x000fe2000c101d06 */
[----:B------:R-:W-:Y:S05]  /*05a0*/  EXIT ;  /* 0x000000000000794d */ /* 0x000fea0003800000 */
.L_x_0:
[----:B------:R-:W-:-:S00]  /*05b0*/  BRA `(.L_x_0) ;  /* 0xfffffffc00fc7947 */ /* 0x000fc0000383ffff */
[----:B------:R-:W-:-:S00]  /*05c0*/  NOP ;  /* 0x0000000000007918 */ /* 0x000fc00000000000 */
        /* <DEDUP_REMOVED lines=11> */
.L_x_1:


//--------------------- .nv.global.init           --------------------------
	.section	.nv.global.init,"aw",@progbits
.nv.global.init:
	.type		_$_str,@object
	.size		_$_str,(_$_str_$_2 - _$_str)
_$_str:
        /*0000*/ 	.byte	0x5f, 0x5f, 0x43, 0x55, 0x44, 0x41, 0x5f, 0x46, 0x54, 0x5a, 0x00
	.type		_$_str_$_2,@object
	.size		_$_str_$_2,(.L_1 - _$_str_$_2)
_$_str_$_2:
        /*000b*/ 	.byte	0x5f, 0x5f, 0x43, 0x55, 0x44, 0x41, 0x5f, 0x50, 0x52, 0x45, 0x43, 0x5f, 0x53, 0x51, 0x52, 0x54
        /*001b*/ 	.byte	0x00
.L_1:


//--------------------- .nv.shared.triton_red_fused__weight_norm_interface_8 --------------------------
	.section	.nv.shared.triton_red_fused__weight_norm_interface_8,"aw",@nobits
	.sectionflags	@""
	.align	16
	.zero		1024


//--------------------- .nv.constant0.triton_red_fused__weight_norm_interface_8 --------------------------
	.section	.nv.constant0.triton_red_fused__weight_norm_interface_8,"a",@progbits
	.sectionflags	@""
	.align	4
.nv.constant0.triton_red_fused__weight_norm_interface_8:
	.zero		568
